//
// Generated by NVIDIA NVVM Compiler
//
// Compiler Build ID: CL-36424714
// Cuda compilation tools, release 13.0, V13.0.88
// Based on NVVM 20.0.0
//

.version 9.0
.target sm_100
.address_size 64

	// .globl	_Z13cudaMatrixAddPfS_S_ii

.visible .entry _Z13cudaMatrixAddPfS_S_ii(
	.param .u64 .ptr .align 1 _Z13cudaMatrixAddPfS_S_ii_param_0,
	.param .u64 .ptr .align 1 _Z13cudaMatrixAddPfS_S_ii_param_1,
	.param .u64 .ptr .align 1 _Z13cudaMatrixAddPfS_S_ii_param_2,
	.param .u32 _Z13cudaMatrixAddPfS_S_ii_param_3,
	.param .u32 _Z13cudaMatrixAddPfS_S_ii_param_4
)
{
	.reg .pred 	%p<4>;
	.reg .b32 	%r<6>;
	.reg .b32 	%f<4>;
	.reg .b64 	%rd<11>;

	ld.param.u64 	%rd1, [_Z13cudaMatrixAddPfS_S_ii_param_0];
	ld.param.u64 	%rd2, [_Z13cudaMatrixAddPfS_S_ii_param_1];
	ld.param.u64 	%rd3, [_Z13cudaMatrixAddPfS_S_ii_param_2];
	ld.param.u32 	%r4, [_Z13cudaMatrixAddPfS_S_ii_param_3];
	ld.param.u32 	%r3, [_Z13cudaMatrixAddPfS_S_ii_param_4];
	mov.u32 	%r1, %ctaid.x;
	mov.u32 	%r2, %tid.x;
	setp.ge.s32 	%p1, %r1, %r4;
	setp.ge.s32 	%p2, %r2, %r3;
	or.pred  	%p3, %p1, %p2;
	@%p3 bra 	$L__BB0_2;
	cvta.to.global.u64 	%rd4, %rd1;
	cvta.to.global.u64 	%rd5, %rd2;
	cvta.to.global.u64 	%rd6, %rd3;
	mad.lo.s32 	%r5, %r3, %r1, %r2;
	mul.wide.u32 	%rd7, %r5, 4;
	add.s64 	%rd8, %rd4, %rd7;
	ld.global.f32 	%f1, [%rd8];
	add.s64 	%rd9, %rd5, %rd7;
	ld.global.f32 	%f2, [%rd9];
	add.f32 	%f3, %f1, %f2;
	add.s64 	%rd10, %rd6, %rd7;
	st.global.f32 	[%rd10], %f3;
$L__BB0_2:
	ret;

}
	// .globl	_Z14cudaMatrixMultPfS_S_i
.visible .entry _Z14cudaMatrixMultPfS_S_i(
	.param .u64 .ptr .align 1 _Z14cudaMatrixMultPfS_S_i_param_0,
	.param .u64 .ptr .align 1 _Z14cudaMatrixMultPfS_S_i_param_1,
	.param .u64 .ptr .align 1 _Z14cudaMatrixMultPfS_S_i_param_2,
	.param .u32 _Z14cudaMatrixMultPfS_S_i_param_3
)
{
	.reg .pred 	%p<10>;
	.reg .b32 	%r<38>;
	.reg .b32 	%f<67>;
	.reg .b64 	%rd<39>;

	ld.param.u64 	%rd4, [_Z14cudaMatrixMultPfS_S_i_param_0];
	ld.param.u64 	%rd5, [_Z14cudaMatrixMultPfS_S_i_param_1];
	ld.param.u64 	%rd3, [_Z14cudaMatrixMultPfS_S_i_param_2];
	ld.param.u32 	%r20, [_Z14cudaMatrixMultPfS_S_i_param_3];
	cvta.to.global.u64 	%rd1, %rd5;
	cvta.to.global.u64 	%rd2, %rd4;
	mov.u32 	%r1, %ctaid.x;
	mov.u32 	%r2, %tid.x;
	max.s32 	%r21, %r1, %r2;
	setp.ge.s32 	%p1, %r21, %r20;
	@%p1 bra 	$L__BB1_13;
	mul.lo.s32 	%r3, %r20, %r1;
	add.s32 	%r23, %r20, -1;
	and.b32  	%r4, %r20, 7;
	setp.lt.u32 	%p2, %r23, 7;
	mov.f32 	%f66, 0f00000000;
	mov.b32 	%r36, 0;
	@%p2 bra 	$L__BB1_4;
	and.b32  	%r36, %r20, -8;
	neg.s32 	%r34, %r36;
	shl.b32 	%r7, %r20, 3;
	mov.f32 	%f66, 0f00000000;
	mul.wide.s32 	%rd10, %r20, 4;
	mov.u32 	%r32, %r3;
	mov.u32 	%r33, %r2;
$L__BB1_3:
	.pragma "nounroll";
	mul.wide.s32 	%rd6, %r32, 4;
	add.s64 	%rd7, %rd2, %rd6;
	ld.global.f32 	%f16, [%rd7];
	mul.wide.s32 	%rd8, %r33, 4;
	add.s64 	%rd9, %rd1, %rd8;
	ld.global.f32 	%f17, [%rd9];
	fma.rn.f32 	%f18, %f16, %f17, %f66;
	ld.global.f32 	%f19, [%rd7+4];
	add.s64 	%rd11, %rd9, %rd10;
	ld.global.f32 	%f20, [%rd11];
	fma.rn.f32 	%f21, %f19, %f20, %f18;
	ld.global.f32 	%f22, [%rd7+8];
	add.s64 	%rd12, %rd11, %rd10;
	ld.global.f32 	%f23, [%rd12];
	fma.rn.f32 	%f24, %f22, %f23, %f21;
	ld.global.f32 	%f25, [%rd7+12];
	add.s64 	%rd13, %rd12, %rd10;
	ld.global.f32 	%f26, [%rd13];
	fma.rn.f32 	%f27, %f25, %f26, %f24;
	ld.global.f32 	%f28, [%rd7+16];
	add.s64 	%rd14, %rd13, %rd10;
	ld.global.f32 	%f29, [%rd14];
	fma.rn.f32 	%f30, %f28, %f29, %f27;
	ld.global.f32 	%f31, [%rd7+20];
	add.s64 	%rd15, %rd14, %rd10;
	ld.global.f32 	%f32, [%rd15];
	fma.rn.f32 	%f33, %f31, %f32, %f30;
	ld.global.f32 	%f34, [%rd7+24];
	add.s64 	%rd16, %rd15, %rd10;
	ld.global.f32 	%f35, [%rd16];
	fma.rn.f32 	%f36, %f34, %f35, %f33;
	ld.global.f32 	%f37, [%rd7+28];
	add.s64 	%rd17, %rd16, %rd10;
	ld.global.f32 	%f38, [%rd17];
	fma.rn.f32 	%f66, %f37, %f38, %f36;
	add.s32 	%r34, %r34, 8;
	add.s32 	%r33, %r33, %r7;
	add.s32 	%r32, %r32, 8;
	setp.ne.s32 	%p3, %r34, 0;
	@%p3 bra 	$L__BB1_3;
$L__BB1_4:
	setp.eq.s32 	%p4, %r4, 0;
	@%p4 bra 	$L__BB1_12;
	and.b32  	%r15, %r20, 3;
	setp.lt.u32 	%p5, %r4, 4;
	@%p5 bra 	$L__BB1_7;
	add.s32 	%r24, %r36, %r3;
	mul.wide.s32 	%rd18, %r24, 4;
	add.s64 	%rd19, %rd2, %rd18;
	ld.global.f32 	%f40, [%rd19];
	mad.lo.s32 	%r25, %r36, %r20, %r2;
	mul.wide.s32 	%rd20, %r25, 4;
	add.s64 	%rd21, %rd1, %rd20;
	ld.global.f32 	%f41, [%rd21];
	fma.rn.f32 	%f42, %f40, %f41, %f66;
	ld.global.f32 	%f43, [%rd19+4];
	mul.wide.s32 	%rd22, %r20, 4;
	add.s64 	%rd23, %rd21, %rd22;
	ld.global.f32 	%f44, [%rd23];
	fma.rn.f32 	%f45, %f43, %f44, %f42;
	ld.global.f32 	%f46, [%rd19+8];
	add.s64 	%rd24, %rd23, %rd22;
	ld.global.f32 	%f47, [%rd24];
	fma.rn.f32 	%f48, %f46, %f47, %f45;
	ld.global.f32 	%f49, [%rd19+12];
	add.s64 	%rd25, %rd24, %rd22;
	ld.global.f32 	%f50, [%rd25];
	fma.rn.f32 	%f66, %f49, %f50, %f48;
	add.s32 	%r36, %r36, 4;
$L__BB1_7:
	setp.eq.s32 	%p6, %r15, 0;
	@%p6 bra 	$L__BB1_12;
	setp.eq.s32 	%p7, %r15, 1;
	@%p7 bra 	$L__BB1_10;
	add.s32 	%r26, %r36, %r3;
	mul.wide.s32 	%rd26, %r26, 4;
	add.s64 	%rd27, %rd2, %rd26;
	ld.global.f32 	%f52, [%rd27];
	mad.lo.s32 	%r27, %r36, %r20, %r2;
	mul.wide.s32 	%rd28, %r27, 4;
	add.s64 	%rd29, %rd1, %rd28;
	ld.global.f32 	%f53, [%rd29];
	fma.rn.f32 	%f54, %f52, %f53, %f66;
	ld.global.f32 	%f55, [%rd27+4];
	mul.wide.s32 	%rd30, %r20, 4;
	add.s64 	%rd31, %rd29, %rd30;
	ld.global.f32 	%f56, [%rd31];
	fma.rn.f32 	%f66, %f55, %f56, %f54;
	add.s32 	%r36, %r36, 2;
$L__BB1_10:
	and.b32  	%r28, %r20, 1;
	setp.eq.b32 	%p8, %r28, 1;
	not.pred 	%p9, %p8;
	@%p9 bra 	$L__BB1_12;
	add.s32 	%r29, %r36, %r3;
	mul.wide.s32 	%rd32, %r29, 4;
	add.s64 	%rd33, %rd2, %rd32;
	ld.global.f32 	%f57, [%rd33];
	mad.lo.s32 	%r30, %r36, %r20, %r2;
	mul.wide.s32 	%rd34, %r30, 4;
	add.s64 	%rd35, %rd1, %rd34;
	ld.global.f32 	%f58, [%rd35];
	fma.rn.f32 	%f66, %f57, %f58, %f66;
$L__BB1_12:
	add.s32 	%r31, %r3, %r2;
	cvta.to.global.u64 	%rd36, %rd3;
	mul.wide.u32 	%rd37, %r31, 4;
	add.s64 	%rd38, %rd36, %rd37;
	st.global.f32 	[%rd38], %f66;
$L__BB1_13:
	ret;

}


// ===== COMPILED SASS (sm_100) =====

	.target	sm_100

	.elftype	@"ET_EXEC"


//--------------------- .note.nv.tkinfo           --------------------------
	.section	.note.nv.tkinfo,"",@"SHT_NOTE"
	.sectionflags	@"SHF_NOTE_NV_TKINFO"
	.tkinfo
        /*0018*/ 	.word	0x00000002
        /*0030*/ 	.string	""
        /*0030*/ 	.string	"ptxas"
        /*0030*/ 	.string	"Cuda compilation tools, release 13.0, V13.0.88"
        /*0030*/ 	.string	"Build cuda_13.0.r13.0/compiler.36424714_0"
        /*0030*/ 	.string	"-arch sm_100 -m 64 "



//--------------------- .note.nv.cuinfo           --------------------------
	.section	.note.nv.cuinfo,"",@"SHT_NOTE"
	.sectionflags	@"SHF_NOTE_NV_CUINFO"
        /*0018*/ 	.short	0x0002
        /*001a*/ 	.short	0x0064
        /*001c*/ 	.short	0x0082
	.zero		2


//--------------------- .nv.info                  --------------------------
	.section	.nv.info,"",@"SHT_CUDA_INFO"
	.align	4


	//----- nvinfo : EIATTR_REGCOUNT
	.align		4
        /*0000*/ 	.byte	0x04, 0x2f
        /*0002*/ 	.short	(.L_1 - .L_0)
	.align		4
.L_0:
        /*0004*/ 	.word	index@(_Z13cudaMatrixAddPfS_S_ii)
        /*0008*/ 	.word	0x0000000c


	//----- nvinfo : EIATTR_FRAME_SIZE
	.align		4
.L_1:
        /*000c*/ 	.byte	0x04, 0x11
        /*000e*/ 	.short	(.L_3 - .L_2)
	.align		4
.L_2:
        /*0010*/ 	.word	index@(_Z13cudaMatrixAddPfS_S_ii)
        /*0014*/ 	.word	0x00000000


	//----- nvinfo : EIATTR_REGCOUNT
	.align		4
.L_3:
        /*0018*/ 	.byte	0x04, 0x2f
        /*001a*/ 	.short	(.L_5 - .L_4)
	.align		4
.L_4:
        /*001c*/ 	.word	index@(_Z14cudaMatrixMultPfS_S_i)
        /*0020*/ 	.word	0x00000020


	//----- nvinfo : EIATTR_FRAME_SIZE
	.align		4
.L_5:
        /*0024*/ 	.byte	0x04, 0x11
        /*0026*/ 	.short	(.L_7 - .L_6)
	.align		4
.L_6:
        /*0028*/ 	.word	index@(_Z14cudaMatrixMultPfS_S_i)
        /*002c*/ 	.word	0x00000000


	//----- nvinfo : EIATTR_MIN_STACK_SIZE
	.align		4
.L_7:
        /*0030*/ 	.byte	0x04, 0x12
        /*0032*/ 	.short	(.L_9 - .L_8)
	.align		4
.L_8:
        /*0034*/ 	.word	index@(_Z14cudaMatrixMultPfS_S_i)
        /*0038*/ 	.word	0x00000000


	//----- nvinfo : EIATTR_MIN_STACK_SIZE
	.align		4
.L_9:
        /*003c*/ 	.byte	0x04, 0x12
        /*003e*/ 	.short	(.L_11 - .L_10)
	.align		4
.L_10:
        /*0040*/ 	.word	index@(_Z13cudaMatrixAddPfS_S_ii)
        /*0044*/ 	.word	0x00000000
.L_11:


//--------------------- .nv.compat                --------------------------
	.section	.nv.compat,"",@"SHT_CUDA_COMPAT_INFO"
	.align	4
        /*0000*/ 	.byte	0x02, 0x09, 0x00, 0x00, 0x02, 0x02, 0x01, 0x00, 0x02, 0x05, 0x05, 0x00, 0x03, 0x07, 0x01, 0x01
        /*0010*/ 	.byte	0x02, 0x03, 0x00, 0x00, 0x02, 0x06, 0x01, 0x00, 0x04, 0x0b, 0x08, 0x00, 0x09, 0x00, 0x00, 0x00
        /*0020*/ 	.byte	0x00, 0x00, 0x00, 0x00


//--------------------- .nv.info._Z14cudaMatrixMultPfS_S_i --------------------------
	.section	.nv.info._Z14cudaMatrixMultPfS_S_i,"",@"SHT_CUDA_INFO"
	.sectionflags	@""
	.align	4


	//----- nvinfo : EIATTR_CUDA_API_VERSION
	.align		4
        /*0000*/ 	.byte	0x04, 0x37
        /*0002*/ 	.short	(.L_13 - .L_12)
.L_12:
        /*0004*/ 	.word	0x00000082


	//----- nvinfo : EIATTR_KPARAM_INFO
	.align		4
.L_13:
        /*0008*/ 	.byte	0x04, 0x17
        /*000a*/ 	.short	(.L_15 - .L_14)
.L_14:
        /*000c*/ 	.word	0x00000000
        /*0010*/ 	.short	0x0003
        /*0012*/ 	.short	0x0018
        /*0014*/ 	.byte	0x00, 0xf0, 0x11, 0x00


	//----- nvinfo : EIATTR_KPARAM_INFO
	.align		4
.L_15:
        /*0018*/ 	.byte	0x04, 0x17
        /*001a*/ 	.short	(.L_17 - .L_16)
.L_16:
        /*001c*/ 	.word	0x00000000
        /*0020*/ 	.short	0x0002
        /*0022*/ 	.short	0x0010
        /*0024*/ 	.byte	0x00, 0xf5, 0x21, 0x00


	//----- nvinfo : EIATTR_KPARAM_INFO
	.align		4
.L_17:
        /*0028*/ 	.byte	0x04, 0x17
        /*002a*/ 	.short	(.L_19 - .L_18)
.L_18:
        /*002c*/ 	.word	0x00000000
        /*0030*/ 	.short	0x0001
        /*0032*/ 	.short	0x0008
        /*0034*/ 	.byte	0x00, 0xf5, 0x21, 0x00


	//----- nvinfo : EIATTR_KPARAM_INFO
	.align		4
.L_19:
        /*0038*/ 	.byte	0x04, 0x17
        /*003a*/ 	.short	(.L_21 - .L_20)
.L_20:
        /*003c*/ 	.word	0x00000000
        /*0040*/ 	.short	0x0000
        /*0042*/ 	.short	0x0000
        /*0044*/ 	.byte	0x00, 0xf5, 0x21, 0x00


	//----- nvinfo : EIATTR_SPARSE_MMA_MASK
	.align		4
.L_21:
        /*0048*/ 	.byte	0x03, 0x50
        /*004a*/ 	.short	0x0000


	//----- nvinfo : EIATTR_MAXREG_COUNT
	.align		4
        /*004c*/ 	.byte	0x03, 0x1b
        /*004e*/ 	.short	0x00ff


	//----- nvinfo : EIATTR_MERCURY_ISA_VERSION
	.align		4
        /*0050*/ 	.byte	0x03, 0x5f
        /*0052*/ 	.short	0x0101


	//----- nvinfo : EIATTR_VRC_CTA_INIT_COUNT
	.align		4
        /*0054*/ 	.byte	0x02, 0x4a
	.zero		1
	.zero		1


	//----- nvinfo : EIATTR_EXIT_INSTR_OFFSETS
	.align		4
        /*0058*/ 	.byte	0x04, 0x1c
        /*005a*/ 	.short	(.L_23 - .L_22)


	//   ....[0]....
.L_22:
        /*005c*/ 	.word	0x00000060


	//   ....[1]....
        /*0060*/ 	.word	0x00000770


	//----- nvinfo : EIATTR_CBANK_PARAM_SIZE
	.align		4
.L_23:
        /*0064*/ 	.byte	0x03, 0x19
        /*0066*/ 	.short	0x001c


	//----- nvinfo : EIATTR_PARAM_CBANK
	.align		4
        /*0068*/ 	.byte	0x04, 0x0a
        /*006a*/ 	.short	(.L_25 - .L_24)
	.align		4
.L_24:
        /*006c*/ 	.word	index@(.nv.constant0._Z14cudaMatrixMultPfS_S_i)
        /*0070*/ 	.short	0x0380
        /*0072*/ 	.short	0x001c


	//----- nvinfo : EIATTR_SW_WAR
	.align		4
.L_25:
        /*0074*/ 	.byte	0x04, 0x36
        /*0076*/ 	.short	(.L_27 - .L_26)
.L_26:
        /*0078*/ 	.word	0x00000008
.L_27:


//--------------------- .nv.info._Z13cudaMatrixAddPfS_S_ii --------------------------
	.section	.nv.info._Z13cudaMatrixAddPfS_S_ii,"",@"SHT_CUDA_INFO"
	.sectionflags	@""
	.align	4


	//----- nvinfo : EIATTR_CUDA_API_VERSION
	.align		4
        /*0000*/ 	.byte	0x04, 0x37
        /*0002*/ 	.short	(.L_29 - .L_28)
.L_28:
        /*0004*/ 	.word	0x00000082


	//----- nvinfo : EIATTR_KPARAM_INFO
	.align		4
.L_29:
        /*0008*/ 	.byte	0x04, 0x17
        /*000a*/ 	.short	(.L_31 - .L_30)
.L_30:
        /*000c*/ 	.word	0x00000000
        /*0010*/ 	.short	0x0004
        /*0012*/ 	.short	0x001c
        /*0014*/ 	.byte	0x00, 0xf0, 0x11, 0x00


	//----- nvinfo : EIATTR_KPARAM_INFO
	.align		4
.L_31:
        /*0018*/ 	.byte	0x04, 0x17
        /*001a*/ 	.short	(.L_33 - .L_32)
.L_32:
        /*001c*/ 	.word	0x00000000
        /*0020*/ 	.short	0x0003
        /*0022*/ 	.short	0x0018
        /*0024*/ 	.byte	0x00, 0xf0, 0x11, 0x00


	//----- nvinfo : EIATTR_KPARAM_INFO
	.align		4
.L_33:
        /*0028*/ 	.byte	0x04, 0x17
        /*002a*/ 	.short	(.L_35 - .L_34)
.L_34:
        /*002c*/ 	.word	0x00000000
        /*0030*/ 	.short	0x0002
        /*0032*/ 	.short	0x0010
        /*0034*/ 	.byte	0x00, 0xf5, 0x21, 0x00


	//----- nvinfo : EIATTR_KPARAM_INFO
	.align		4
.L_35:
        /*0038*/ 	.byte	0x04, 0x17
        /*003a*/ 	.short	(.L_37 - .L_36)
.L_36:
        /*003c*/ 	.word	0x00000000
        /*0040*/ 	.short	0x0001
        /*0042*/ 	.short	0x0008
        /*0044*/ 	.byte	0x00, 0xf5, 0x21, 0x00


	//----- nvinfo : EIATTR_KPARAM_INFO
	.align		4
.L_37:
        /*0048*/ 	.byte	0x04, 0x17
        /*004a*/ 	.short	(.L_39 - .L_38)
.L_38:
        /*004c*/ 	.word	0x00000000
        /*0050*/ 	.short	0x0000
        /*0052*/ 	.short	0x0000
        /*0054*/ 	.byte	0x00, 0xf5, 0x21, 0x00


	//----- nvinfo : EIATTR_SPARSE_MMA_MASK
	.align		4
.L_39:
        /*0058*/ 	.byte	0x03, 0x50
        /*005a*/ 	.short	0x0000


	//----- nvinfo : EIATTR_MAXREG_COUNT
	.align		4
        /*005c*/ 	.byte	0x03, 0x1b
        /*005e*/ 	.short	0x00ff


	//----- nvinfo : EIATTR_MERCURY_ISA_VERSION
	.align		4
        /*0060*/ 	.byte	0x03, 0x5f
        /*0062*/ 	.short	0x0101


	//----- nvinfo : EIATTR_VRC_CTA_INIT_COUNT
	.align		4
        /*0064*/ 	.byte	0x02, 0x4a
	.zero		1
	.zero		1


	//----- nvinfo : EIATTR_EXIT_INSTR_OFFSETS
	.align		4
        /*0068*/ 	.byte	0x04, 0x1c
        /*006a*/ 	.short	(.L_41 - .L_40)


	//   ....[0]....
.L_40:
        /*006c*/ 	.word	0x00000060


	//   ....[1]....
        /*0070*/ 	.word	0x00000130


	//----- nvinfo : EIATTR_CBANK_PARAM_SIZE
	.align		4
.L_41:
        /*0074*/ 	.byte	0x03, 0x19
        /*0076*/ 	.short	0x0020


	//----- nvinfo : EIATTR_PARAM_CBANK
	.align		4
        /*0078*/ 	.byte	0x04, 0x0a
        /*007a*/ 	.short	(.L_43 - .L_42)
	.align		4
.L_42:
        /*007c*/ 	.word	index@(.nv.constant0._Z13cudaMatrixAddPfS_S_ii)
        /*0080*/ 	.short	0x0380
        /*0082*/ 	.short	0x0020


	//----- nvinfo : EIATTR_SW_WAR
	.align		4
.L_43:
        /*0084*/ 	.byte	0x04, 0x36
        /*0086*/ 	.short	(.L_45 - .L_44)
.L_44:
        /*0088*/ 	.word	0x00000008
.L_45:


//--------------------- .nv.callgraph             --------------------------
	.section	.nv.callgraph,"",@"SHT_CUDA_CALLGRAPH"
	.align	4
	.sectionentsize	8
	.align		4
        /*0000*/ 	.word	0x00000000
	.align		4
        /*0004*/ 	.word	0xffffffff
	.align		4
        /*0008*/ 	.word	0x00000000
	.align		4
        /*000c*/ 	.word	0xfffffffe
	.align		4
        /*0010*/ 	.word	0x00000000
	.align		4
        /*0014*/ 	.word	0xfffffffd
	.align		4
        /*0018*/ 	.word	0x00000000
	.align		4
        /*001c*/ 	.word	0xfffffffc


//--------------------- .text._Z14cudaMatrixMultPfS_S_i --------------------------
	.section	.text._Z14cudaMatrixMultPfS_S_i,"ax",@progbits
	.align	128
        .global         _Z14cudaMatrixMultPfS_S_i
        .type           _Z14cudaMatrixMultPfS_S_i,@function
        .size           _Z14cudaMatrixMultPfS_S_i,(.L_x_6 - _Z14cudaMatrixMultPfS_S_i)
        .other          _Z14cudaMatrixMultPfS_S_i,@"STO_CUDA_ENTRY STV_DEFAULT"
_Z14cudaMatrixMultPfS_S_i:
.text._Z14cudaMatrixMultPfS_S_i:
[----:B------:R-:W-:Y:S01]  /*0000*/  LDC R1, c[0x0][0x37c] ;  /* 0x0000df00ff017b82 */ /* 0x000fe20000000800 */
[----:B------:R-:W0:Y:S07]  /*0010*/  S2R R0, SR_TID.X ;  /* 0x0000000000007919 */ /* 0x000e2e0000002100 */
[----:B------:R-:W0:Y:S08]  /*0020*/  S2UR UR4, SR_CTAID.X ;  /* 0x00000000000479c3 */ /* 0x000e300000002500 */
[----:B------:R-:W1:Y:S01]  /*0030*/  LDC R15, c[0x0][0x398] ;  /* 0x0000e600ff0f7b82 */ /* 0x000e620000000800 */
[----:B0-----:R-:W-:-:S04]  /*0040*/  VIMNMX R2, PT, PT, R0, UR4, !PT ;  /* 0x0000000400027c48 */ /* 0x001fc8000ffe0100 */
[----:B-1----:R-:W-:-:S13]  /*0050*/  ISETP.GE.AND P0, PT, R2, R15, PT ;  /* 0x0000000f0200720c */ /* 0x002fda0003f06270 */
[----:B------:R-:W-:Y:S05]  /*0060*/  @P0 EXIT ;  /* 0x000000000000094d */ /* 0x000fea0003800000 */
[C---:B------:R-:W-:Y:S01]  /*0070*/  IADD3 R2, PT, PT, R15.reuse, -0x1, RZ ;  /* 0xffffffff0f027810 */ /* 0x040fe20007ffe0ff */
[----:B------:R-:W0:Y:S01]  /*0080*/  LDCU.64 UR6, c[0x0][0x358] ;  /* 0x00006b00ff0677ac */ /* 0x000e220008000a00 */
[C---:B------:R-:W-:Y:S01]  /*0090*/  LOP3.LUT R25, R15.reuse, 0x7, RZ, 0xc0, !PT ;  /* 0x000000070f197812 */ /* 0x040fe200078ec0ff */
[----:B------:R-:W-:Y:S01]  /*00a0*/  HFMA2 R21, -RZ, RZ, 0, 0 ;  /* 0x00000000ff157431 */ /* 0x000fe200000001ff */
[----:B------:R-:W-:Y:S01]  /*00b0*/  ISETP.GE.U32.AND P1, PT, R2, 0x7, PT ;  /* 0x000000070200780c */ /* 0x000fe20003f26070 */
[----:B------:R-:W-:Y:S01]  /*00c0*/  IMAD R17, R15, UR4, RZ ;  /* 0x000000040f117c24 */ /* 0x000fe2000f8e02ff */
[----:B------:R-:W-:Y:S02]  /*00d0*/  ISETP.NE.AND P0, PT, R25, RZ, PT ;  /* 0x000000ff1900720c */ /* 0x000fe40003f05270 */
[----:B------:R-:W-:-:S09]  /*00e0*/  MOV R16, RZ ;  /* 0x000000ff00107202 */ /* 0x000fd20000000f00 */
[----:B------:R-:W-:Y:S05]  /*00f0*/  @!P1 BRA `(.L_x_0) ;  /* 0x0000000000b49947 */ /* 0x000fea0003800000 */
[----:B------:R-:W-:Y:S02]  /*0100*/  LOP3.LUT R16, R15, 0xfffffff8, RZ, 0xc0, !PT ;  /* 0xfffffff80f107812 */ /* 0x000fe400078ec0ff */
[----:B------:R-:W-:Y:S02]  /*0110*/  MOV R21, RZ ;  /* 0x000000ff00157202 */ /* 0x000fe40000000f00 */
[----:B------:R-:W-:Y:S02]  /*0120*/  MOV R18, R17 ;  /* 0x0000001100127202 */ /* 0x000fe40000000f00 */
[----:B------:R-:W-:Y:S02]  /*0130*/  MOV R14, R0 ;  /* 0x00000000000e7202 */ /* 0x000fe40000000f00 */
[----:B------:R-:W-:-:S07]  /*0140*/  IADD3 R19, PT, PT, -R16, RZ, RZ ;  /* 0x000000ff10137210 */ /* 0x000fce0007ffe1ff */
.L_x_1:
[----:B------:R-:W1:Y:S08]  /*0150*/  LDC.64 R8, c[0x0][0x388] ;  /* 0x0000e200ff087b82 */ /* 0x000e700000000a00 */
[----:B------:R-:W2:Y:S01]  /*0160*/  LDC.64 R2, c[0x0][0x380] ;  /* 0x0000e000ff027b82 */ /* 0x000ea20000000a00 */
[----:B-1----:R-:W-:-:S05]  /*0170*/  IMAD.WIDE R8, R14, 0x4, R8 ;  /* 0x000000040e087825 */ /* 0x002fca00078e0208 */
[----:B0-----:R0:W3:Y:S01]  /*0180*/  LDG.E R20, desc[UR6][R8.64] ;  /* 0x0000000608147981 */ /* 0x0010e2000c1e1900 */
[----:B------:R-:W-:-:S04]  /*0190*/  IMAD.WIDE R12, R15, 0x4, R8 ;  /* 0x000000040f0c7825 */ /* 0x000fc800078e0208 */
[----:B--2---:R-:W-:Y:S01]  /*01a0*/  IMAD.WIDE R2, R18, 0x4, R2 ;  /* 0x0000000412027825 */ /* 0x004fe200078e0202 */
[----:B------:R1:W2:Y:S03]  /*01b0*/  LDG.E R23, desc[UR6][R12.64] ;  /* 0x000000060c177981 */ /* 0x0002a6000c1e1900 */
[C---:B------:R-:W-:Y:S01]  /*01c0*/  IMAD.WIDE R4, R15.reuse, 0x4, R12 ;  /* 0x000000040f047825 */ /* 0x040fe200078e020c */
[----:B------:R-:W3:Y:S04]  /*01d0*/  LDG.E R22, desc[UR6][R2.64] ;  /* 0x0000000602167981 */ /* 0x000ee8000c1e1900 */
[----:B------:R-:W2:Y:S01]  /*01e0*/  LDG.E R24, desc[UR6][R2.64+0x4] ;  /* 0x0000040602187981 */ /* 0x000ea2000c1e1900 */
[----:B------:R-:W-:-:S03]  /*01f0*/  IMAD.WIDE R6, R15, 0x4, R4 ;  /* 0x000000040f067825 */ /* 0x000fc600078e0204 */
[----:B------:R4:W5:Y:S01]  /*0200*/  LDG.E R27, desc[UR6][R4.64] ;  /* 0x00000006041b7981 */ /* 0x000962000c1e1900 */
[----:B0-----:R-:W-:-:S03]  /*0210*/  IMAD.WIDE R8, R15, 0x4, R6 ;  /* 0x000000040f087825 */ /* 0x001fc600078e0206 */
[----:B------:R-:W5:Y:S04]  /*0220*/  LDG.E R26, desc[UR6][R2.64+0x8] ;  /* 0x00000806021a7981 */ /* 0x000f68000c1e1900 */
[----:B------:R-:W5:Y:S01]  /*0230*/  LDG.E R7, desc[UR6][R6.64] ;  /* 0x0000000606077981 */ /* 0x000f62000c1e1900 */
[----:B------:R-:W-:-:S03]  /*0240*/  IMAD.WIDE R10, R15, 0x4, R8 ;  /* 0x000000040f0a7825 */ /* 0x000fc600078e0208 */
[----:B------:R-:W5:Y:S01]  /*0250*/  LDG.E R28, desc[UR6][R2.64+0xc] ;  /* 0x00000c06021c7981 */ /* 0x000f62000c1e1900 */
[----:B-1----:R-:W-:-:S03]  /*0260*/  IMAD.WIDE R12, R15, 0x4, R10 ;  /* 0x000000040f0c7825 */ /* 0x002fc600078e020a */
[----:B------:R-:W5:Y:S04]  /*0270*/  LDG.E R9, desc[UR6][R8.64] ;  /* 0x0000000608097981 */ /* 0x000f68000c1e1900 */
[----:B------:R-:W5:Y:S01]  /*0280*/  LDG.E R6, desc[UR6][R2.64+0x10] ;  /* 0x0000100602067981 */ /* 0x000f62000c1e1900 */
[----:B----4-:R-:W-:-:S03]  /*0290*/  IMAD.WIDE R4, R15, 0x4, R12 ;  /* 0x000000040f047825 */ /* 0x010fc600078e020c */
[----:B------:R-:W4:Y:S04]  /*02a0*/  LDG.E R29, desc[UR6][R10.64] ;  /* 0x000000060a1d7981 */ /* 0x000f28000c1e1900 */
[----:B------:R-:W4:Y:S04]  /*02b0*/  LDG.E R8, desc[UR6][R2.64+0x18] ;  /* 0x0000180602087981 */ /* 0x000f28000c1e1900 */
[----:B------:R-:W4:Y:S04]  /*02c0*/  LDG.E R4, desc[UR6][R4.64] ;  /* 0x0000000604047981 */ /* 0x000f28000c1e1900 */
[----:B------:R-:W4:Y:S04]  /*02d0*/  LDG.E R10, desc[UR6][R2.64+0x14] ;  /* 0x00001406020a7981 */ /* 0x000f28000c1e1900 */
[----:B------:R-:W4:Y:S04]  /*02e0*/  LDG.E R11, desc[UR6][R2.64+0x1c] ;  /* 0x00001c06020b7981 */ /* 0x000f28000c1e1900 */
[----:B------:R-:W4:Y:S01]  /*02f0*/  LDG.E R3, desc[UR6][R12.64] ;  /* 0x000000060c037981 */ /* 0x000f22000c1e1900 */
[----:B------:R-:W-:-:S04]  /*0300*/  IADD3 R19, PT, PT, R19, 0x8, RZ ;  /* 0x0000000813137810 */ /* 0x000fc80007ffe0ff */
[----:B------:R-:W-:Y:S02]  /*0310*/  ISETP.NE.AND P1, PT, R19, RZ, PT ;  /* 0x000000ff1300720c */ /* 0x000fe40003f25270 */
[----:B------:R-:W-:Y:S02]  /*0320*/  IADD3 R18, PT, PT, R18, 0x8, RZ ;  /* 0x0000000812127810 */ /* 0x000fe40007ffe0ff */
[----:B------:R-:W-:Y:S01]  /*0330*/  LEA R14, R15, R14, 0x3 ;  /* 0x0000000e0f0e7211 */ /* 0x000fe200078e18ff */
[----:B---3--:R-:W-:-:S04]  /*0340*/  FFMA R21, R22, R20, R21 ;  /* 0x0000001416157223 */ /* 0x008fc80000000015 */
[----:B--2---:R-:W-:-:S04]  /*0350*/  FFMA R21, R24, R23, R21 ;  /* 0x0000001718157223 */ /* 0x004fc80000000015 */
[----:B-----5:R-:W-:-:S04]  /*0360*/  FFMA R21, R26, R27, R21 ;  /* 0x0000001b1a157223 */ /* 0x020fc80000000015 */
[----:B------:R-:W-:-:S04]  /*0370*/  FFMA R7, R28, R7, R21 ;  /* 0x000000071c077223 */ /* 0x000fc80000000015 */
[----:B------:R-:W-:-:S04]  /*0380*/  FFMA R7, R6, R9, R7 ;  /* 0x0000000906077223 */ /* 0x000fc80000000007 */
[----:B----4-:R-:W-:-:S04]  /*0390*/  FFMA R7, R10, R29, R7 ;  /* 0x0000001d0a077223 */ /* 0x010fc80000000007 */
[----:B------:R-:W-:-:S04]  /*03a0*/  FFMA R8, R8, R3, R7 ;  /* 0x0000000308087223 */ /* 0x000fc80000000007 */
[----:B------:R-:W-:Y:S01]  /*03b0*/  FFMA R21, R11, R4, R8 ;  /* 0x000000040b157223 */ /* 0x000fe20000000008 */
[----:B------:R-:W-:Y:S06]  /*03c0*/  @P1 BRA `(.L_x_1) ;  /* 0xfffffffc00601947 */ /* 0x000fec000383ffff */
.L_x_0:
[----:B------:R-:W-:Y:S05]  /*03d0*/  @!P0 BRA `(.L_x_2) ;  /* 0x0000000000d48947 */ /* 0x000fea0003800000 */
[----:B------:R-:W-:Y:S02]  /*03e0*/  ISETP.GE.U32.AND P0, PT, R25, 0x4, PT ;  /* 0x000000041900780c */ /* 0x000fe40003f06070 */
[----:B------:R-:W-:-:S04]  /*03f0*/  LOP3.LUT R13, R15, 0x3, RZ, 0xc0, !PT ;  /* 0x000000030f0d7812 */ /* 0x000fc800078ec0ff */
[----:B------:R-:W-:-:S07]  /*0400*/  ISETP.NE.AND P1, PT, R13, RZ, PT ;  /* 0x000000ff0d00720c */ /* 0x000fce0003f25270 */
[----:B------:R-:W-:Y:S06]  /*0410*/  @!P0 BRA `(.L_x_3) ;  /* 0x0000000000588947 */ /* 0x000fec0003800000 */
[----:B------:R-:W1:Y:S01]  /*0420*/  LDC.64 R6, c[0x0][0x388] ;  /* 0x0000e200ff067b82 */ /* 0x000e620000000a00 */
[----:B------:R-:W-:Y:S01]  /*0430*/  IMAD R9, R16, R15, R0 ;  /* 0x0000000f10097224 */ /* 0x000fe200078e0200 */
[----:B------:R-:W-:-:S06]  /*0440*/  IADD3 R5, PT, PT, R17, R16, RZ ;  /* 0x0000001011057210 */ /* 0x000fcc0007ffe0ff */
[----:B------:R-:W2:Y:S01]  /*0450*/  LDC.64 R2, c[0x0][0x380] ;  /* 0x0000e000ff027b82 */ /* 0x000ea20000000a00 */
[----:B-1----:R-:W-:-:S04]  /*0460*/  IMAD.WIDE R6, R9, 0x4, R6 ;  /* 0x0000000409067825 */ /* 0x002fc800078e0206 */
[----:B------:R-:W-:Y:S02]  /*0470*/  IMAD.WIDE R8, R15, 0x4, R6 ;  /* 0x000000040f087825 */ /* 0x000fe400078e0206 */
[----:B0-----:R-:W3:Y:S02]  /*0480*/  LDG.E R6, desc[UR6][R6.64] ;  /* 0x0000000606067981 */ /* 0x001ee4000c1e1900 */
[----:B--2---:R-:W-:-:S04]  /*0490*/  IMAD.WIDE R2, R5, 0x4, R2 ;  /* 0x0000000405027825 */ /* 0x004fc800078e0202 */
[C---:B------:R-:W-:Y:S01]  /*04a0*/  IMAD.WIDE R10, R15.reuse, 0x4, R8 ;  /* 0x000000040f0a7825 */ /* 0x040fe200078e0208 */
[----:B------:R-:W3:Y:S04]  /*04b0*/  LDG.E R12, desc[UR6][R2.64] ;  /* 0x00000006020c7981 */ /* 0x000ee8000c1e1900 */
[----:B------:R-:W2:Y:S01]  /*04c0*/  LDG.E R8, desc[UR6][R8.64] ;  /* 0x0000000608087981 */ /* 0x000ea2000c1e1900 */
[----:B------:R-:W-:-:S03]  /*04d0*/  IMAD.WIDE R4, R15, 0x4, R10 ;  /* 0x000000040f047825 */ /* 0x000fc600078e020a */
[----:B------:R-:W2:Y:S04]  /*04e0*/  LDG.E R19, desc[UR6][R2.64+0x4] ;  /* 0x0000040602137981 */ /* 0x000ea8000c1e1900 */
[----:B------:R-:W4:Y:S04]  /*04f0*/  LDG.E R14, desc[UR6][R10.64] ;  /* 0x000000060a0e7981 */ /* 0x000f28000c1e1900 */
[----:B------:R-:W4:Y:S04]  /*0500*/  LDG.E R23, desc[UR6][R2.64+0x8] ;  /* 0x0000080602177981 */ /* 0x000f28000c1e1900 */
[----:B------:R-:W5:Y:S04]  /*0510*/  LDG.E R25, desc[UR6][R2.64+0xc] ;  /* 0x00000c0602197981 */ /* 0x000f68000c1e1900 */
[----:B------:R-:W5:Y:S01]  /*0520*/  LDG.E R4, desc[UR6][R4.64] ;  /* 0x0000000604047981 */ /* 0x000f62000c1e1900 */
[----:B------:R-:W-:Y:S01]  /*0530*/  IADD3 R16, PT, PT, R16, 0x4, RZ ;  /* 0x0000000410107810 */ /* 0x000fe20007ffe0ff */
[----:B---3--:R-:W-:-:S04]  /*0540*/  FFMA R12, R12, R6, R21 ;  /* 0x000000060c0c7223 */ /* 0x008fc80000000015 */
[----:B--2---:R-:W-:-:S04]  /*0550*/  FFMA R12, R19, R8, R12 ;  /* 0x00000008130c7223 */ /* 0x004fc8000000000c */
[----:B----4-:R-:W-:-:S04]  /*0560*/  FFMA R12, R23, R14, R12 ;  /* 0x0000000e170c7223 */ /* 0x010fc8000000000c */
[----:B-----5:R-:W-:-:S07]  /*0570*/  FFMA R21, R25, R4, R12 ;  /* 0x0000000419157223 */ /* 0x020fce000000000c */
.L_x_3:
[----:B------:R-:W-:Y:S05]  /*0580*/  @!P1 BRA `(.L_x_2) ;  /* 0x0000000000689947 */ /* 0x000fea0003800000 */
[----:B------:R-:W1:Y:S01]  /*0590*/  LDC.64 R8, c[0x0][0x388] ;  /* 0x0000e200ff087b82 */ /* 0x000e620000000a00 */
[----:B------:R-:W-:Y:S02]  /*05a0*/  ISETP.NE.AND P0, PT, R13, 0x1, PT ;  /* 0x000000010d00780c */ /* 0x000fe40003f05270 */
[----:B------:R-:W-:-:S04]  /*05b0*/  LOP3.LUT R10, R15, 0x1, RZ, 0xc0, !PT ;  /* 0x000000010f0a7812 */ /* 0x000fc800078ec0ff */
[----:B------:R-:W-:Y:S01]  /*05c0*/  ISETP.NE.U32.AND P1, PT, R10, 0x1, PT ;  /* 0x000000010a00780c */ /* 0x000fe20003f25070 */
[----:B------:R-:W2:Y:S06]  /*05d0*/  LDC.64 R6, c[0x0][0x380] ;  /* 0x0000e000ff067b82 */ /* 0x000eac0000000a00 */
[C---:B------:R-:W-:Y:S01]  /*05e0*/  @P0 IMAD R13, R16.reuse, R15, R0 ;  /* 0x0000000f100d0224 */ /* 0x040fe200078e0200 */
[----:B------:R-:W-:Y:S01]  /*05f0*/  @P0 IADD3 R11, PT, PT, R17, R16, RZ ;  /* 0x00000010110b0210 */ /* 0x000fe20007ffe0ff */
[----:B------:R-:W3:Y:S01]  /*0600*/  LDC.64 R4, c[0x0][0x380] ;  /* 0x0000e000ff047b82 */ /* 0x000ee20000000a00 */
[----:B------:R-:W-:-:S05]  /*0610*/  @P0 IADD3 R16, PT, PT, R16, 0x2, RZ ;  /* 0x0000000210100810 */ /* 0x000fca0007ffe0ff */
[----:B------:R-:W-:Y:S02]  /*0620*/  @!P1 IMAD R19, R16, R15, R0 ;  /* 0x0000000f10139224 */ /* 0x000fe400078e0200 */
[----:B------:R-:W4:Y:S01]  /*0630*/  LDC.64 R2, c[0x0][0x388] ;  /* 0x0000e200ff027b82 */ /* 0x000f220000000a00 */
[----:B-1----:R-:W-:Y:S01]  /*0640*/  @P0 IMAD.WIDE R8, R13, 0x4, R8 ;  /* 0x000000040d080825 */ /* 0x002fe200078e0208 */
[----:B------:R-:W-:-:S04]  /*0650*/  @!P1 IADD3 R13, PT, PT, R17, R16, RZ ;  /* 0x00000010110d9210 */ /* 0x000fc80007ffe0ff */
[----:B0-----:R-:W5:Y:S01]  /*0660*/  @P0 LDG.E R14, desc[UR6][R8.64] ;  /* 0x00000006080e0981 */ /* 0x001f62000c1e1900 */
[----:B--2---:R-:W-:-:S04]  /*0670*/  @P0 IMAD.WIDE R6, R11, 0x4, R6 ;  /* 0x000000040b060825 */ /* 0x004fc800078e0206 */
[----:B------:R-:W-:Y:S01]  /*0680*/  @P0 IMAD.WIDE R10, R15, 0x4, R8 ;  /* 0x000000040f0a0825 */ /* 0x000fe200078e0208 */
[----:B------:R-:W5:Y:S03]  /*0690*/  @P0 LDG.E R12, desc[UR6][R6.64] ;  /* 0x00000006060c0981 */ /* 0x000f66000c1e1900 */
[----:B---3--:R-:W-:Y:S01]  /*06a0*/  @!P1 IMAD.WIDE R4, R13, 0x4, R4 ;  /* 0x000000040d049825 */ /* 0x008fe200078e0204 */
[----:B------:R-:W2:Y:S04]  /*06b0*/  @P0 LDG.E R15, desc[UR6][R6.64+0x4] ;  /* 0x00000406060f0981 */ /* 0x000ea8000c1e1900 */
[----:B------:R-:W2:Y:S01]  /*06c0*/  @P0 LDG.E R10, desc[UR6][R10.64] ;  /* 0x000000060a0a0981 */ /* 0x000ea2000c1e1900 */
[----:B----4-:R-:W-:-:S03]  /*06d0*/  @!P1 IMAD.WIDE R2, R19, 0x4, R2 ;  /* 0x0000000413029825 */ /* 0x010fc600078e0202 */
[----:B------:R-:W3:Y:S04]  /*06e0*/  @!P1 LDG.E R4, desc[UR6][R4.64] ;  /* 0x0000000604049981 */ /* 0x000ee8000c1e1900 */
[----:B------:R-:W3:Y:S01]  /*06f0*/  @!P1 LDG.E R2, desc[UR6][R2.64] ;  /* 0x0000000602029981 */ /* 0x000ee2000c1e1900 */
[----:B-----5:R-:W-:-:S04]  /*0700*/  @P0 FFMA R12, R12, R14, R21 ;  /* 0x0000000e0c0c0223 */ /* 0x020fc80000000015 */
[----:B--2---:R-:W-:-:S04]  /*0710*/  @P0 FFMA R21, R15, R10, R12 ;  /* 0x0000000a0f150223 */ /* 0x004fc8000000000c */
[----:B---3--:R-:W-:-:S07]  /*0720*/  @!P1 FFMA R21, R4, R2, R21 ;  /* 0x0000000204159223 */ /* 0x008fce0000000015 */
.L_x_2:
[----:B------:R-:W1:Y:S01]  /*0730*/  LDC.64 R2, c[0x0][0x390] ;  /* 0x0000e400ff027b82 */ /* 0x000e620000000a00 */
[----:B------:R-:W-:-:S05]  /*0740*/  IADD3 R17, PT, PT, R17, R0, RZ ;  /* 0x0000000011117210 */ /* 0x000fca0007ffe0ff */
[----:B-1----:R-:W-:-:S05]  /*0750*/  IMAD.WIDE.U32 R2, R17, 0x4, R2 ;  /* 0x0000000411027825 */ /* 0x002fca00078e0002 */
[----:B0-----:R-:W-:Y:S01]  /*0760*/  STG.E desc[UR6][R2.64], R21 ;  /* 0x0000001502007986 */ /* 0x001fe2000c101906 */
[----:B------:R-:W-:Y:S05]  /*0770*/  EXIT ;  /* 0x000000000000794d */ /* 0x000fea0003800000 */
.L_x_4:
[----:B------:R-:W-:-:S00]  /*0780*/  BRA `(.L_x_4) ;  /* 0xfffffffc00fc7947 */ /* 0x000fc0000383ffff */
[----:B------:R-:W-:-:S00]  /*0790*/  NOP ;  /* 0x0000000000007918 */ /* 0x000fc00000000000 */
        /* <DEDUP_REMOVED lines=14> */
.L_x_6:


//--------------------- .text._Z13cudaMatrixAddPfS_S_ii --------------------------
	.section	.text._Z13cudaMatrixAddPfS_S_ii,"ax",@progbits
	.align	128
        .global         _Z13cudaMatrixAddPfS_S_ii
        .type           _Z13cudaMatrixAddPfS_S_ii,@function
        .size           _Z13cudaMatrixAddPfS_S_ii,(.L_x_7 - _Z13cudaMatrixAddPfS_S_ii)
        .other          _Z13cudaMatrixAddPfS_S_ii,@"STO_CUDA_ENTRY STV_DEFAULT"
_Z13cudaMatrixAddPfS_S_ii:
.text._Z13cudaMatrixAddPfS_S_ii:
[----:B------:R-:W-:Y:S01]  /*0000*/  LDC R1, c[0x0][0x37c] ;  /* 0x0000df00ff017b82 */ /* 0x000fe20000000800 */
[----:B------:R-:W0:Y:S07]  /*0010*/  S2R R0, SR_TID.X ;  /* 0x0000000000007919 */ /* 0x000e2e0000002100 */
[----:B------:R-:W0:Y:S08]  /*0020*/  LDC.64 R8, c[0x0][0x398] ;  /* 0x0000e600ff087b82 */ /* 0x000e300000000a00 */
[----:B------:R-:W1:Y:S01]  /*0030*/  S2UR UR6, SR_CTAID.X ;  /* 0x00000000000679c3 */ /* 0x000e620000002500 */
[----:B0-----:R-:W-:-:S04]  /*0040*/  ISETP.GE.AND P0, PT, R0, R9, PT ;  /* 0x000000090000720c */ /* 0x001fc80003f06270 */
[----:B-1----:R-:W-:-:S13]  /*0050*/  ISETP.LE.OR P0, PT, R8, UR6, P0 ;  /* 0x0000000608007c0c */ /* 0x002fda0008703670 */
[----:B------:R-:W-:Y:S05]  /*0060*/  @P0 EXIT ;  /* 0x000000000000094d */ /* 0x000fea0003800000 */
[----:B------:R-:W0:Y:S01]  /*0070*/  LDC.64 R2, c[0x0][0x380] ;  /* 0x0000e000ff027b82 */ /* 0x000e220000000a00 */
[----:B------:R-:W1:Y:S01]  /*0080*/  LDCU.64 UR4, c[0x0][0x358] ;  /* 0x00006b00ff0477ac */ /* 0x000e620008000a00 */
[----:B------:R-:W-:-:S06]  /*0090*/  IMAD R9, R9, UR6, R0 ;  /* 0x0000000609097c24 */ /* 0x000fcc000f8e0200 */
[----:B------:R-:W2:Y:S08]  /*00a0*/  LDC.64 R4, c[0x0][0x388] ;  /* 0x0000e200ff047b82 */ /* 0x000eb00000000a00 */
[----:B------:R-:W3:Y:S01]  /*00b0*/  LDC.64 R6, c[0x0][0x390] ;  /* 0x0000e400ff067b82 */ /* 0x000ee20000000a00 */
[----:B0-----:R-:W-:-:S06]  /*00c0*/  IMAD.WIDE.U32 R2, R9, 0x4, R2 ;  /* 0x0000000409027825 */ /* 0x001fcc00078e0002 */
[----:B-1----:R-:W4:Y:S01]  /*00d0*/  LDG.E R2, desc[UR4][R2.64] ;  /* 0x0000000402027981 */ /* 0x002f22000c1e1900 */
[----:B--2---:R-:W-:-:S06]  /*00e0*/  IMAD.WIDE.U32 R4, R9, 0x4, R4 ;  /* 0x0000000409047825 */ /* 0x004fcc00078e0004 */
[----:B------:R-:W4:Y:S01]  /*00f0*/  LDG.E R5, desc[UR4][R4.64] ;  /* 0x0000000404057981 */ /* 0x000f22000c1e1900 */
[----:B---3--:R-:W-:-:S04]  /*0100*/  IMAD.WIDE.U32 R6, R9, 0x4, R6 ;  /* 0x0000000409067825 */ /* 0x008fc800078e0006 */
[----:B----4-:R-:W-:-:S05]  /*0110*/  FADD R9, R2, R5 ;  /* 0x0000000502097221 */ /* 0x010fca0000000000 */
[----:B------:R-:W-:Y:S01]  /*0120*/  STG.E desc[UR4][R6.64], R9 ;  /* 0x0000000906007986 */ /* 0x000fe2000c101904 */
[----:B------:R-:W-:Y:S05]  /*0130*/  EXIT ;  /* 0x000000000000794d */ /* 0x000fea0003800000 */
.L_x_5:
        /* <DEDUP_REMOVED lines=12> */
.L_x_7:


//--------------------- .nv.shared.reserved.0     --------------------------
	.section	.nv.shared.reserved.0,"aw",@nobits
	.weak		__nv_reservedSMEM_offset_0_alias
	.size		__nv_reservedSMEM_offset_0_alias, 0, 64
	.other		__nv_reservedSMEM_offset_0_alias,@"STO_CUDA_RESERVED_SHARED STV_DEFAULT"
__nv_reservedSMEM_offset_0_alias:
	.zero		0
	.zero		64


//--------------------- .nv.constant0._Z14cudaMatrixMultPfS_S_i --------------------------
	.section	.nv.constant0._Z14cudaMatrixMultPfS_S_i,"a",@progbits
	.sectionflags	@""
	.align	4
.nv.constant0._Z14cudaMatrixMultPfS_S_i:
	.zero		924


//--------------------- .nv.constant0._Z13cudaMatrixAddPfS_S_ii --------------------------
	.section	.nv.constant0._Z13cudaMatrixAddPfS_S_ii,"a",@progbits
	.sectionflags	@""
	.align	4
.nv.constant0._Z13cudaMatrixAddPfS_S_ii:
	.zero		928


//--------------------- SYMBOLS --------------------------

	.type		.nv.reservedSmem.offset0,@object
	.size		.nv.reservedSmem.offset0,0x4
